//
// Generated by NVIDIA NVVM Compiler
//
// Compiler Build ID: CL-36424714
// Cuda compilation tools, release 13.0, V13.0.88
// Based on NVVM 20.0.0
//

.version 9.0
.target sm_100
.address_size 64

	// .globl	_Z15HammingDistancePiPKiS1_PKl

.visible .entry _Z15HammingDistancePiPKiS1_PKl(
	.param .u64 .ptr .align 1 _Z15HammingDistancePiPKiS1_PKl_param_0,
	.param .u64 .ptr .align 1 _Z15HammingDistancePiPKiS1_PKl_param_1,
	.param .u64 .ptr .align 1 _Z15HammingDistancePiPKiS1_PKl_param_2,
	.param .u64 .ptr .align 1 _Z15HammingDistancePiPKiS1_PKl_param_3
)
{
	.reg .pred 	%p<4>;
	.reg .b32 	%r<13>;
	.reg .b64 	%rd<22>;

	ld.param.u64 	%rd12, [_Z15HammingDistancePiPKiS1_PKl_param_0];
	ld.param.u64 	%rd13, [_Z15HammingDistancePiPKiS1_PKl_param_1];
	ld.param.u64 	%rd14, [_Z15HammingDistancePiPKiS1_PKl_param_2];
	ld.param.u64 	%rd15, [_Z15HammingDistancePiPKiS1_PKl_param_3];
	cvta.to.global.u64 	%rd1, %rd15;
	mov.u32 	%r6, %tid.x;
	mov.u32 	%r1, %ntid.x;
	mov.u32 	%r7, %ctaid.x;
	mad.lo.s32 	%r12, %r1, %r7, %r6;
	cvt.s64.s32 	%rd20, %r12;
	ld.global.u64 	%rd21, [%rd1];
	setp.le.s64 	%p1, %rd21, %rd20;
	@%p1 bra 	$L__BB0_5;
	mov.u32 	%r8, %nctaid.x;
	mul.lo.s32 	%r3, %r1, %r8;
	cvta.to.global.u64 	%rd4, %rd13;
	cvta.to.global.u64 	%rd5, %rd14;
	cvta.to.global.u64 	%rd6, %rd12;
$L__BB0_2:
	shl.b64 	%rd16, %rd20, 2;
	add.s64 	%rd17, %rd4, %rd16;
	ld.global.u32 	%r9, [%rd17];
	add.s64 	%rd18, %rd5, %rd16;
	ld.global.u32 	%r10, [%rd18];
	setp.eq.s32 	%p2, %r9, %r10;
	@%p2 bra 	$L__BB0_4;
	atom.global.add.u32 	%r11, [%rd6], 1;
	ld.global.u64 	%rd21, [%rd1];
$L__BB0_4:
	add.s32 	%r12, %r12, %r3;
	cvt.s64.s32 	%rd20, %r12;
	setp.gt.s64 	%p3, %rd21, %rd20;
	@%p3 bra 	$L__BB0_2;
$L__BB0_5:
	ret;

}


// ===== COMPILED SASS (sm_100) =====

	.target	sm_100

	.elftype	@"ET_EXEC"


//--------------------- .note.nv.tkinfo           --------------------------
	.section	.note.nv.tkinfo,"",@"SHT_NOTE"
	.sectionflags	@"SHF_NOTE_NV_TKINFO"
	.tkinfo
        /*0018*/ 	.word	0x00000002
        /*0030*/ 	.string	""
        /*0030*/ 	.string	"ptxas"
        /*0030*/ 	.string	"Cuda compilation tools, release 13.0, V13.0.88"
        /*0030*/ 	.string	"Build cuda_13.0.r13.0/compiler.36424714_0"
        /*0030*/ 	.string	"-arch sm_100 -m 64 "



//--------------------- .note.nv.cuinfo           --------------------------
	.section	.note.nv.cuinfo,"",@"SHT_NOTE"
	.sectionflags	@"SHF_NOTE_NV_CUINFO"
        /*0018*/ 	.short	0x0002
        /*001a*/ 	.short	0x0064
        /*001c*/ 	.short	0x0082
	.zero		2


//--------------------- .nv.info                  --------------------------
	.section	.nv.info,"",@"SHT_CUDA_INFO"
	.align	4


	//----- nvinfo : EIATTR_REGCOUNT
	.align		4
        /*0000*/ 	.byte	0x04, 0x2f
        /*0002*/ 	.short	(.L_1 - .L_0)
	.align		4
.L_0:
        /*0004*/ 	.word	index@(_Z15HammingDistancePiPKiS1_PKl)
        /*0008*/ 	.word	0x0000000e


	//----- nvinfo : EIATTR_FRAME_SIZE
	.align		4
.L_1:
        /*000c*/ 	.byte	0x04, 0x11
        /*000e*/ 	.short	(.L_3 - .L_2)
	.align		4
.L_2:
        /*0010*/ 	.word	index@(_Z15HammingDistancePiPKiS1_PKl)
        /*0014*/ 	.word	0x00000000


	//----- nvinfo : EIATTR_MIN_STACK_SIZE
	.align		4
.L_3:
        /*0018*/ 	.byte	0x04, 0x12
        /*001a*/ 	.short	(.L_5 - .L_4)
	.align		4
.L_4:
        /*001c*/ 	.word	index@(_Z15HammingDistancePiPKiS1_PKl)
        /*0020*/ 	.word	0x00000000
.L_5:


//--------------------- .nv.compat                --------------------------
	.section	.nv.compat,"",@"SHT_CUDA_COMPAT_INFO"
	.align	4
        /*0000*/ 	.byte	0x02, 0x09, 0x00, 0x00, 0x02, 0x02, 0x01, 0x00, 0x02, 0x05, 0x05, 0x00, 0x03, 0x07, 0x01, 0x01
        /*0010*/ 	.byte	0x02, 0x03, 0x00, 0x00, 0x02, 0x06, 0x01, 0x00, 0x04, 0x0b, 0x08, 0x00, 0x09, 0x00, 0x00, 0x00
        /*0020*/ 	.byte	0x00, 0x00, 0x00, 0x00


//--------------------- .nv.info._Z15HammingDistancePiPKiS1_PKl --------------------------
	.section	.nv.info._Z15HammingDistancePiPKiS1_PKl,"",@"SHT_CUDA_INFO"
	.sectionflags	@""
	.align	4


	//----- nvinfo : EIATTR_CUDA_API_VERSION
	.align		4
        /*0000*/ 	.byte	0x04, 0x37
        /*0002*/ 	.short	(.L_7 - .L_6)
.L_6:
        /*0004*/ 	.word	0x00000082


	//----- nvinfo : EIATTR_KPARAM_INFO
	.align		4
.L_7:
        /*0008*/ 	.byte	0x04, 0x17
        /*000a*/ 	.short	(.L_9 - .L_8)
.L_8:
        /*000c*/ 	.word	0x00000000
        /*0010*/ 	.short	0x0003
        /*0012*/ 	.short	0x0018
        /*0014*/ 	.byte	0x00, 0xf5, 0x21, 0x00


	//----- nvinfo : EIATTR_KPARAM_INFO
	.align		4
.L_9:
        /*0018*/ 	.byte	0x04, 0x17
        /*001a*/ 	.short	(.L_11 - .L_10)
.L_10:
        /*001c*/ 	.word	0x00000000
        /*0020*/ 	.short	0x0002
        /*0022*/ 	.short	0x0010
        /*0024*/ 	.byte	0x00, 0xf5, 0x21, 0x00


	//----- nvinfo : EIATTR_KPARAM_INFO
	.align		4
.L_11:
        /*0028*/ 	.byte	0x04, 0x17
        /*002a*/ 	.short	(.L_13 - .L_12)
.L_12:
        /*002c*/ 	.word	0x00000000
        /*0030*/ 	.short	0x0001
        /*0032*/ 	.short	0x0008
        /*0034*/ 	.byte	0x00, 0xf5, 0x21, 0x00


	//----- nvinfo : EIATTR_KPARAM_INFO
	.align		4
.L_13:
        /*0038*/ 	.byte	0x04, 0x17
        /*003a*/ 	.short	(.L_15 - .L_14)
.L_14:
        /*003c*/ 	.word	0x00000000
        /*0040*/ 	.short	0x0000
        /*0042*/ 	.short	0x0000
        /*0044*/ 	.byte	0x00, 0xf5, 0x21, 0x00


	//----- nvinfo : EIATTR_SPARSE_MMA_MASK
	.align		4
.L_15:
        /*0048*/ 	.byte	0x03, 0x50
        /*004a*/ 	.short	0x0000


	//----- nvinfo : EIATTR_MAXREG_COUNT
	.align		4
        /*004c*/ 	.byte	0x03, 0x1b
        /*004e*/ 	.short	0x00ff


	//----- nvinfo : EIATTR_MERCURY_ISA_VERSION
	.align		4
        /*0050*/ 	.byte	0x03, 0x5f
        /*0052*/ 	.short	0x0101


	//----- nvinfo : EIATTR_INT_WARP_WIDE_INSTR_OFFSETS
	.align		4
        /*0054*/ 	.byte	0x04, 0x31
        /*0056*/ 	.short	(.L_17 - .L_16)


	//   ....[0]....
.L_16:
        /*0058*/ 	.word	0x00000220


	//----- nvinfo : EIATTR_VRC_CTA_INIT_COUNT
	.align		4
.L_17:
        /*005c*/ 	.byte	0x02, 0x4a
	.zero		1
	.zero		1


	//----- nvinfo : EIATTR_EXIT_INSTR_OFFSETS
	.align		4
        /*0060*/ 	.byte	0x04, 0x1c
        /*0062*/ 	.short	(.L_19 - .L_18)


	//   ....[0]....
.L_18:
        /*0064*/ 	.word	0x000000b0


	//   ....[1]....
        /*0068*/ 	.word	0x000002e0


	//----- nvinfo : EIATTR_CRS_STACK_SIZE
	.align		4
.L_19:
        /*006c*/ 	.byte	0x04, 0x1e
        /*006e*/ 	.short	(.L_21 - .L_20)
.L_20:
        /*0070*/ 	.word	0x00000000


	//----- nvinfo : EIATTR_CBANK_PARAM_SIZE
	.align		4
.L_21:
        /*0074*/ 	.byte	0x03, 0x19
        /*0076*/ 	.short	0x0020


	//----- nvinfo : EIATTR_PARAM_CBANK
	.align		4
        /*0078*/ 	.byte	0x04, 0x0a
        /*007a*/ 	.short	(.L_23 - .L_22)
	.align		4
.L_22:
        /*007c*/ 	.word	index@(.nv.constant0._Z15HammingDistancePiPKiS1_PKl)
        /*0080*/ 	.short	0x0380
        /*0082*/ 	.short	0x0020


	//----- nvinfo : EIATTR_SW_WAR
	.align		4
.L_23:
        /*0084*/ 	.byte	0x04, 0x36
        /*0086*/ 	.short	(.L_25 - .L_24)
.L_24:
        /*0088*/ 	.word	0x00000008
.L_25:


//--------------------- .nv.callgraph             --------------------------
	.section	.nv.callgraph,"",@"SHT_CUDA_CALLGRAPH"
	.align	4
	.sectionentsize	8
	.align		4
        /*0000*/ 	.word	0x00000000
	.align		4
        /*0004*/ 	.word	0xffffffff
	.align		4
        /*0008*/ 	.word	0x00000000
	.align		4
        /*000c*/ 	.word	0xfffffffe
	.align		4
        /*0010*/ 	.word	0x00000000
	.align		4
        /*0014*/ 	.word	0xfffffffd
	.align		4
        /*0018*/ 	.word	0x00000000
	.align		4
        /*001c*/ 	.word	0xfffffffc


//--------------------- .text._Z15HammingDistancePiPKiS1_PKl --------------------------
	.section	.text._Z15HammingDistancePiPKiS1_PKl,"ax",@progbits
	.align	128
        .global         _Z15HammingDistancePiPKiS1_PKl
        .type           _Z15HammingDistancePiPKiS1_PKl,@function
        .size           _Z15HammingDistancePiPKiS1_PKl,(.L_x_4 - _Z15HammingDistancePiPKiS1_PKl)
        .other          _Z15HammingDistancePiPKiS1_PKl,@"STO_CUDA_ENTRY STV_DEFAULT"
_Z15HammingDistancePiPKiS1_PKl:
.text._Z15HammingDistancePiPKiS1_PKl:
[----:B------:R-:W-:Y:S08]  /*0000*/  LDC R1, c[0x0][0x37c] ;  /* 0x0000df00ff017b82 */ /* 0x000ff00000000800 */
[----:B------:R-:W0:Y:S01]  /*0010*/  LDC.64 R2, c[0x0][0x398] ;  /* 0x0000e600ff027b82 */ /* 0x000e220000000a00 */
[----:B------:R-:W0:Y:S02]  /*0020*/  LDCU.64 UR6, c[0x0][0x358] ;  /* 0x00006b00ff0677ac */ /* 0x000e240008000a00 */
[----:B0-----:R-:W2:Y:S01]  /*0030*/  LDG.E.64 R8, desc[UR6][R2.64] ;  /* 0x0000000602087981 */ /* 0x001ea2000c1e1b00 */
[----:B------:R-:W0:Y:S01]  /*0040*/  LDCU UR4, c[0x0][0x360] ;  /* 0x00006c00ff0477ac */ /* 0x000e220008000800 */
[----:B------:R-:W0:Y:S01]  /*0050*/  S2R R5, SR_TID.X ;  /* 0x0000000000057919 */ /* 0x000e220000002100 */
[----:B------:R-:W0:Y:S02]  /*0060*/  S2R R0, SR_CTAID.X ;  /* 0x0000000000007919 */ /* 0x000e240000002500 */
[----:B0-----:R-:W-:-:S05]  /*0070*/  IMAD R5, R0, UR4, R5 ;  /* 0x0000000400057c24 */ /* 0x001fca000f8e0205 */
[----:B------:R-:W-:Y:S02]  /*0080*/  SHF.R.S32.HI R0, RZ, 0x1f, R5 ;  /* 0x0000001fff007819 */ /* 0x000fe40000011405 */
[----:B--2---:R-:W-:-:S04]  /*0090*/  ISETP.GT.U32.AND P0, PT, R8, R5, PT ;  /* 0x000000050800720c */ /* 0x004fc80003f04070 */
[----:B------:R-:W-:-:S13]  /*00a0*/  ISETP.GT.AND.EX P0, PT, R9, R0, PT, P0 ;  /* 0x000000000900720c */ /* 0x000fda0003f04300 */
[----:B------:R-:W-:Y:S05]  /*00b0*/  @!P0 EXIT ;  /* 0x000000000000894d */ /* 0x000fea0003800000 */
[----:B------:R-:W0:Y:S01]  /*00c0*/  LDCU UR5, c[0x0][0x370] ;  /* 0x00006e00ff0577ac */ /* 0x000e220008000800 */
[----:B------:R-:W-:Y:S02]  /*00d0*/  IMAD.MOV.U32 R6, RZ, RZ, R0 ;  /* 0x000000ffff067224 */ /* 0x000fe400078e0000 */
[--C-:B------:R-:W-:Y:S01]  /*00e0*/  IMAD.MOV.U32 R0, RZ, RZ, R5.reuse ;  /* 0x000000ffff007224 */ /* 0x100fe200078e0005 */
[----:B------:R-:W1:Y:S01]  /*00f0*/  LDCU.64 UR10, c[0x0][0x388] ;  /* 0x00007100ff0a77ac */ /* 0x000e620008000a00 */
[----:B------:R-:W-:Y:S01]  /*0100*/  IMAD.MOV.U32 R11, RZ, RZ, R5 ;  /* 0x000000ffff0b7224 */ /* 0x000fe200078e0005 */
[----:B------:R-:W2:Y:S01]  /*0110*/  LDCU.64 UR12, c[0x0][0x390] ;  /* 0x00007200ff0c77ac */ /* 0x000ea20008000a00 */
[----:B0-----:R-:W-:-:S12]  /*0120*/  UIMAD UR4, UR4, UR5, URZ ;  /* 0x00000005040472a4 */ /* 0x001fd8000f8e02ff */
.L_x_2:
[C---:B0-----:R-:W-:Y:S01]  /*0130*/  IMAD.SHL.U32 R4, R11.reuse, 0x4, RZ ;  /* 0x000000040b047824 */ /* 0x041fe200078e00ff */
[----:B------:R-:W-:-:S04]  /*0140*/  SHF.L.U64.HI R5, R11, 0x2, R6 ;  /* 0x000000020b057819 */ /* 0x000fc80000010206 */
[C---:B-1----:R-:W-:Y:S02]  /*0150*/  IADD3 R2, P0, PT, R4.reuse, UR10, RZ ;  /* 0x0000000a04027c10 */ /* 0x042fe4000ff1e0ff */
[----:B--2---:R-:W-:Y:S02]  /*0160*/  IADD3 R4, P1, PT, R4, UR12, RZ ;  /* 0x0000000c04047c10 */ /* 0x004fe4000ff3e0ff */
[C---:B------:R-:W-:Y:S02]  /*0170*/  IADD3.X R3, PT, PT, R5.reuse, UR11, RZ, P0, !PT ;  /* 0x0000000b05037c10 */ /* 0x040fe400087fe4ff */
[----:B------:R-:W-:-:S03]  /*0180*/  IADD3.X R5, PT, PT, R5, UR13, RZ, P1, !PT ;  /* 0x0000000d05057c10 */ /* 0x000fc60008ffe4ff */
[----:B------:R-:W2:Y:S04]  /*0190*/  LDG.E R2, desc[UR6][R2.64] ;  /* 0x0000000602027981 */ /* 0x000ea8000c1e1900 */
[----:B------:R-:W2:Y:S01]  /*01a0*/  LDG.E R5, desc[UR6][R4.64] ;  /* 0x0000000604057981 */ /* 0x000ea2000c1e1900 */
[----:B------:R-:W-:Y:S01]  /*01b0*/  VIADD R11, R0, UR4 ;  /* 0x00000004000b7c36 */ /* 0x000fe20008000000 */
[----:B------:R-:W-:Y:S04]  /*01c0*/  BSSY.RECONVERGENT B0, `(.L_x_0) ;  /* 0x000000d000007945 */ /* 0x000fe80003800200 */
[----:B------:R-:W-:-:S02]  /*01d0*/  SHF.R.S32.HI R6, RZ, 0x1f, R11 ;  /* 0x0000001fff067819 */ /* 0x000fc4000001140b */
[----:B--2---:R-:W-:-:S13]  /*01e0*/  ISETP.NE.AND P0, PT, R2, R5, PT ;  /* 0x000000050200720c */ /* 0x004fda0003f05270 */
[----:B------:R-:W-:Y:S05]  /*01f0*/  @!P0 BRA `(.L_x_1) ;  /* 0x0000000000248947 */ /* 0x000fea0003800000 */
[----:B------:R-:W0:Y:S01]  /*0200*/  S2R R0, SR_LANEID ;  /* 0x0000000000007919 */ /* 0x000e220000000000 */
[----:B------:R-:W1:Y:S01]  /*0210*/  LDC.64 R2, c[0x0][0x380] ;  /* 0x0000e000ff027b82 */ /* 0x000e620000000a00 */
[----:B------:R-:W-:Y:S02]  /*0220*/  VOTEU.ANY UR5, UPT, PT ;  /* 0x0000000000057886 */ /* 0x000fe400038e0100 */
[----:B------:R-:W-:Y:S02]  /*0230*/  UFLO.U32 UR8, UR5 ;  /* 0x00000005000872bd */ /* 0x000fe400080e0000 */
[----:B------:R-:W1:Y:S03]  /*0240*/  POPC R7, UR5 ;  /* 0x0000000500077d09 */ /* 0x000e660008000000 */
[----:B------:R-:W2:Y:S01]  /*0250*/  LDC.64 R4, c[0x0][0x398] ;  /* 0x0000e600ff047b82 */ /* 0x000ea20000000a00 */
[----:B0-----:R-:W-:-:S13]  /*0260*/  ISETP.EQ.U32.AND P0, PT, R0, UR8, PT ;  /* 0x0000000800007c0c */ /* 0x001fda000bf02070 */
[----:B-1----:R0:W-:Y:S04]  /*0270*/  @P0 REDG.E.ADD.STRONG.GPU desc[UR6][R2.64], R7 ;  /* 0x000000070200098e */ /* 0x0021e8000c12e106 */
[----:B--2---:R0:W5:Y:S02]  /*0280*/  LDG.E.64 R8, desc[UR6][R4.64] ;  /* 0x0000000604087981 */ /* 0x004164000c1e1b00 */
.L_x_1:
[----:B------:R-:W-:Y:S05]  /*0290*/  BSYNC.RECONVERGENT B0 ;  /* 0x0000000000007941 */ /* 0x000fea0003800200 */
.L_x_0:
[----:B-----5:R-:W-:Y:S01]  /*02a0*/  ISETP.GT.U32.AND P0, PT, R8, R11, PT ;  /* 0x0000000b0800720c */ /* 0x020fe20003f04070 */
[----:B------:R-:W-:-:S03]  /*02b0*/  IMAD.MOV.U32 R0, RZ, RZ, R11 ;  /* 0x000000ffff007224 */ /* 0x000fc600078e000b */
[----:B------:R-:W-:-:S13]  /*02c0*/  ISETP.GT.AND.EX P0, PT, R9, R6, PT, P0 ;  /* 0x000000060900720c */ /* 0x000fda0003f04300 */
[----:B------:R-:W-:Y:S05]  /*02d0*/  @P0 BRA `(.L_x_2) ;  /* 0xfffffffc00940947 */ /* 0x000fea000383ffff */
[----:B------:R-:W-:Y:S05]  /*02e0*/  EXIT ;  /* 0x000000000000794d */ /* 0x000fea0003800000 */
.L_x_3:
[----:B------:R-:W-:-:S00]  /*02f0*/  BRA `(.L_x_3) ;  /* 0xfffffffc00fc7947 */ /* 0x000fc0000383ffff */
[----:B------:R-:W-:-:S00]  /*0300*/  NOP ;  /* 0x0000000000007918 */ /* 0x000fc00000000000 */
[----:B------:R-:W-:-:S00]  /*0310*/  NOP ;  /* 0x0000000000007918 */ /* 0x000fc00000000000 */
[----:B------:R-:W-:-:S00]  /*0320*/  NOP ;  /* 0x0000000000007918 */ /* 0x000fc00000000000 */
[----:B------:R-:W-:-:S00]  /*0330*/  NOP ;  /* 0x0000000000007918 */ /* 0x000fc00000000000 */
[----:B------:R-:W-:-:S00]  /*0340*/  NOP ;  /* 0x0000000000007918 */ /* 0x000fc00000000000 */
[----:B------:R-:W-:-:S00]  /*0350*/  NOP ;  /* 0x0000000000007918 */ /* 0x000fc00000000000 */
[----:B------:R-:W-:-:S00]  /*0360*/  NOP ;  /* 0x0000000000007918 */ /* 0x000fc00000000000 */
[----:B------:R-:W-:-:S00]  /*0370*/  NOP ;  /* 0x0000000000007918 */ /* 0x000fc00000000000 */
.L_x_4:


//--------------------- .nv.shared.reserved.0     --------------------------
	.section	.nv.shared.reserved.0,"aw",@nobits
	.weak		__nv_reservedSMEM_offset_0_alias
	.size		__nv_reservedSMEM_offset_0_alias, 0, 64
	.other		__nv_reservedSMEM_offset_0_alias,@"STO_CUDA_RESERVED_SHARED STV_DEFAULT"
__nv_reservedSMEM_offset_0_alias:
	.zero		0
	.zero		64


//--------------------- .nv.constant0._Z15HammingDistancePiPKiS1_PKl --------------------------
	.section	.nv.constant0._Z15HammingDistancePiPKiS1_PKl,"a",@progbits
	.sectionflags	@""
	.align	4
.nv.constant0._Z15HammingDistancePiPKiS1_PKl:
	.zero		928


//--------------------- SYMBOLS --------------------------

	.type		.nv.reservedSmem.offset0,@object
	.size		.nv.reservedSmem.offset0,0x4
